	.headerflags	@"EF_CUDA_TEXMODE_UNIFIED EF_CUDA_64BIT_ADDRESS EF_CUDA_ACCELERATORS EF_CUDA_SM90 EF_CUDA_VIRTUAL_SM(EF_CUDA_SM90)"
	.elftype	@"ET_EXEC"


//--------------------- .nv.info                  --------------------------
	.section	.nv.info,"",@"SHT_CUDA_INFO"
	.align	4


	//----- nvinfo : EIATTR_REGCOUNT
	.align		4
        /*0000*/ 	.byte	0x04, 0x2f
        /*0002*/ 	.short	(.L_1 - .L_0)
	.align		4
.L_0:
        /*0004*/ 	.word	index@(triton_poi_fused_add_relu_sub_threshold_backward_0)
        /*0008*/ 	.word	0x0000000e


	//----- nvinfo : EIATTR_MIN_STACK_SIZE
	.align		4
.L_1:
        /*000c*/ 	.byte	0x04, 0x12
        /*000e*/ 	.short	(.L_3 - .L_2)
	.align		4
.L_2:
        /*0010*/ 	.word	index@(triton_poi_fused_add_relu_sub_threshold_backward_0)
        /*0014*/ 	.word	0x00000000


	//----- nvinfo : EIATTR_FRAME_SIZE
	.align		4
.L_3:
        /*0018*/ 	.byte	0x04, 0x11
        /*001a*/ 	.short	(.L_5 - .L_4)
	.align		4
.L_4:
        /*001c*/ 	.word	index@(triton_poi_fused_add_relu_sub_threshold_backward_0)
        /*0020*/ 	.word	0x00000000


	//----- nvinfo : EIATTR_MIN_STACK_SIZE
	.align		4
.L_5:
        /*0024*/ 	.byte	0x04, 0x12
        /*0026*/ 	.short	(.L_7 - .L_6)
	.align		4
.L_6:
        /*0028*/ 	.word	index@(triton_poi_fused_add_relu_sub_threshold_backward_0)
        /*002c*/ 	.word	0x00000000
.L_7:


//--------------------- .nv.info.triton_poi_fused_add_relu_sub_threshold_backward_0 --------------------------
	.section	.nv.info.triton_poi_fused_add_relu_sub_threshold_backward_0,"",@"SHT_CUDA_INFO"
	.sectionflags	@""
	.align	4


	//----- nvinfo : EIATTR_CUDA_API_VERSION
	.align		4
        /*0000*/ 	.byte	0x04, 0x37
        /*0002*/ 	.short	(.L_9 - .L_8)
.L_8:
        /*0004*/ 	.word	0x0000007c


	//----- nvinfo : EIATTR_KPARAM_INFO
	.align		4
.L_9:
        /*0008*/ 	.byte	0x04, 0x17
        /*000a*/ 	.short	(.L_11 - .L_10)
.L_10:
        /*000c*/ 	.word	0x00000000
        /*0010*/ 	.short	0x0004
        /*0012*/ 	.short	0x0020
        /*0014*/ 	.byte	0x00, 0xf0, 0x11, 0x00


	//----- nvinfo : EIATTR_KPARAM_INFO
	.align		4
.L_11:
        /*0018*/ 	.byte	0x04, 0x17
        /*001a*/ 	.short	(.L_13 - .L_12)
.L_12:
        /*001c*/ 	.word	0x00000000
        /*0020*/ 	.short	0x0003
        /*0022*/ 	.short	0x0018
        /*0024*/ 	.byte	0x00, 0xf4, 0x21, 0x00


	//----- nvinfo : EIATTR_KPARAM_INFO
	.align		4
.L_13:
        /*0028*/ 	.byte	0x04, 0x17
        /*002a*/ 	.short	(.L_15 - .L_14)
.L_14:
        /*002c*/ 	.word	0x00000000
        /*0030*/ 	.short	0x0002
        /*0032*/ 	.short	0x0010
        /*0034*/ 	.byte	0x00, 0xf4, 0x21, 0x00


	//----- nvinfo : EIATTR_KPARAM_INFO
	.align		4
.L_15:
        /*0038*/ 	.byte	0x04, 0x17
        /*003a*/ 	.short	(.L_17 - .L_16)
.L_16:
        /*003c*/ 	.word	0x00000000
        /*0040*/ 	.short	0x0001
        /*0042*/ 	.short	0x0008
        /*0044*/ 	.byte	0x00, 0xf4, 0x21, 0x00


	//----- nvinfo : EIATTR_KPARAM_INFO
	.align		4
.L_17:
        /*0048*/ 	.byte	0x04, 0x17
        /*004a*/ 	.short	(.L_19 - .L_18)
.L_18:
        /*004c*/ 	.word	0x00000000
        /*0050*/ 	.short	0x0000
        /*0052*/ 	.short	0x0000
        /*0054*/ 	.byte	0x00, 0xf4, 0x21, 0x00


	//----- nvinfo : EIATTR_SPARSE_MMA_MASK
	.align		4
.L_19:
        /*0058*/ 	.byte	0x03, 0x50
        /*005a*/ 	.short	0x0000


	//----- nvinfo : EIATTR_MAXREG_COUNT
	.align		4
        /*005c*/ 	.byte	0x03, 0x1b
        /*005e*/ 	.short	0x00ff


	//----- nvinfo : EIATTR_EXIT_INSTR_OFFSETS
	.align		4
        /*0060*/ 	.byte	0x04, 0x1c
        /*0062*/ 	.short	(.L_21 - .L_20)


	//   ....[0]....
.L_20:
        /*0064*/ 	.word	0x00000190


	//   ....[1]....
        /*0068*/ 	.word	0x000001b0


	//----- nvinfo : EIATTR_REQNTID
	.align		4
.L_21:
        /*006c*/ 	.byte	0x04, 0x10
        /*006e*/ 	.short	(.L_23 - .L_22)
.L_22:
        /*0070*/ 	.word	0x00000080
        /*0074*/ 	.word	0x00000001
        /*0078*/ 	.word	0x00000001


	//----- nvinfo : EIATTR_CBANK_PARAM_SIZE
	.align		4
.L_23:
        /*007c*/ 	.byte	0x03, 0x19
        /*007e*/ 	.short	0x0024


	//----- nvinfo : EIATTR_PARAM_CBANK
	.align		4
        /*0080*/ 	.byte	0x04, 0x0a
        /*0082*/ 	.short	(.L_25 - .L_24)
	.align		4
.L_24:
        /*0084*/ 	.word	index@(.nv.constant0.triton_poi_fused_add_relu_sub_threshold_backward_0)
        /*0088*/ 	.short	0x0210
        /*008a*/ 	.short	0x0024


	//----- nvinfo : EIATTR_SW_WAR
	.align		4
.L_25:
        /*008c*/ 	.byte	0x04, 0x36
        /*008e*/ 	.short	(.L_27 - .L_26)
.L_26:
        /*0090*/ 	.word	0x00000008
.L_27:


//--------------------- .nv.callgraph             --------------------------
	.section	.nv.callgraph,"",@"SHT_CUDA_CALLGRAPH"
	.align	4
	.sectionentsize	8
	.align		4
        /*0000*/ 	.word	0x00000000
	.align		4
        /*0004*/ 	.word	0xffffffff
	.align		4
        /*0008*/ 	.word	0x00000000
	.align		4
        /*000c*/ 	.word	0xfffffffe
	.align		4
        /*0010*/ 	.word	0x00000000
	.align		4
        /*0014*/ 	.word	0xfffffffd
	.align		4
        /*0018*/ 	.word	0x00000000
	.align		4
        /*001c*/ 	.word	0xfffffffc


//--------------------- .text.triton_poi_fused_add_relu_sub_threshold_backward_0 --------------------------
	.section	.text.triton_poi_fused_add_relu_sub_threshold_backward_0,"ax",@progbits
	.align	128
        .global         triton_poi_fused_add_relu_sub_threshold_backward_0
        .type           triton_poi_fused_add_relu_sub_threshold_backward_0,@function
        .size           triton_poi_fused_add_relu_sub_threshold_backward_0,(.L_x_1 - triton_poi_fused_add_relu_sub_threshold_backward_0)
        .other          triton_poi_fused_add_relu_sub_threshold_backward_0,@"STO_CUDA_ENTRY STV_DEFAULT"
triton_poi_fused_add_relu_sub_threshold_backward_0:
.text.triton_poi_fused_add_relu_sub_threshold_backward_0:
[----:B------:R-:W0:Y:S02]  /*0000*/  LDC R1, c[0x0][0x28] ;  /* 0x00000a00ff017b82 */ /* 0x000e240000000800 */
[----:B------:R-:W1:Y:S01]  /*0010*/  S2R R0, SR_TID.X ;  /* 0x0000000000007919 */ /* 0x000e620000002100 */
[----:B------:R-:W2:Y:S01]  /*0020*/  LDC.64 R2, c[0x0][0x210] ;  /* 0x00008400ff027b82 */ /* 0x000ea20000000a00 */
[----:B------:R-:W-:Y:S01]  /*0030*/  ULDC.64 UR4, c[0x0][0x208] ;  /* 0x0000820000047ab9 */ /* 0x000fe20000000a00 */
[----:B------:R-:W-:Y:S01]  /*0040*/  ULDC.64 UR6, c[0x0][0x228] ;  /* 0x00008a0000067ab9 */ /* 0x000fe20000000a00 */
[----:B------:R-:W3:Y:S05]  /*0050*/  S2R R9, SR_CTAID.X ;  /* 0x0000000000097919 */ /* 0x000eea0000002500 */
[----:B------:R-:W4:Y:S08]  /*0060*/  LDC.64 R4, c[0x0][0x218] ;  /* 0x00008600ff047b82 */ /* 0x000f300000000a00 */
[----:B------:R-:W5:Y:S01]  /*0070*/  LDC.64 R6, c[0x0][0x220] ;  /* 0x00008800ff067b82 */ /* 0x000f620000000a00 */
[----:B-1----:R-:W-:Y:S01]  /*0080*/  LOP3.LUT R0, R0, 0x7f, RZ, 0xc0, !PT ;  /* 0x0000007f00007812 */ /* 0x002fe200078ec0ff */
[----:B----4-:R-:W4:Y:S04]  /*0090*/  LDG.E R5, desc[UR4][R4.64] ;  /* 0x0000000404057981 */ /* 0x010f28000c1e1900 */
[----:B---3--:R-:W-:-:S02]  /*00a0*/  IMAD R9, R9, 0x80, R0 ;  /* 0x0000008009097824 */ /* 0x008fc400078e0200 */
[----:B------:R-:W-:Y:S02]  /*00b0*/  IMAD.MOV.U32 R0, RZ, RZ, RZ ;  /* 0x000000ffff007224 */ /* 0x000fe400078e00ff */
[C---:B--2---:R-:W-:Y:S01]  /*00c0*/  IMAD.WIDE R2, R9.reuse, 0x4, R2 ;  /* 0x0000000409027825 */ /* 0x044fe200078e0202 */
[----:B------:R-:W-:-:S13]  /*00d0*/  ISETP.GE.AND P0, PT, R9, 0x100, PT ;  /* 0x000001000900780c */ /* 0x000fda0003f06270 */
[----:B------:R-:W4:Y:S01]  /*00e0*/  @!P0 LDG.E R0, desc[UR4][R2.64] ;  /* 0x0000000402008981 */ /* 0x000f22000c1e1900 */
[----:B-----5:R-:W-:-:S04]  /*00f0*/  IMAD.WIDE R6, R9, 0x4, R6 ;  /* 0x0000000409067825 */ /* 0x020fc800078e0206 */
[----:B----4-:R-:W-:Y:S01]  /*0100*/  FADD R8, -R5, R0 ;  /* 0x0000000005087221 */ /* 0x010fe20000000100 */
[----:B------:R-:W-:-:S04]  /*0110*/  FSETP.GEU.AND P1, PT, R0, R5, PT ;  /* 0x000000050000720b */ /* 0x000fc80003f2e000 */
[----:B------:R-:W-:Y:S02]  /*0120*/  FSEL R0, R8, RZ, P1 ;  /* 0x000000ff08007208 */ /* 0x000fe40000800000 */
[----:B------:R-:W-:-:S03]  /*0130*/  IADD3 R8, P1, R9, UR6, RZ ;  /* 0x0000000609087c10 */ /* 0x000fc6000ff3e0ff */
[----:B------:R-:W-:Y:S01]  /*0140*/  FADD R11, R5, R0 ;  /* 0x00000000050b7221 */ /* 0x000fe20000000000 */
[----:B------:R-:W-:Y:S02]  /*0150*/  FSETP.GTU.AND P2, PT, R0, RZ, PT ;  /* 0x000000ff0000720b */ /* 0x000fe40003f4c000 */
[----:B------:R-:W-:Y:S02]  /*0160*/  LEA.HI.X.SX32 R9, R9, UR7, 0x1, P1 ;  /* 0x0000000709097c11 */ /* 0x000fe400088f0eff */
[----:B------:R1:W-:Y:S01]  /*0170*/  @!P0 STG.E desc[UR4][R6.64], R11 ;  /* 0x0000000b06008986 */ /* 0x0003e2000c101904 */
[----:B------:R-:W-:Y:S01]  /*0180*/  SEL R3, RZ, 0x1, P2 ;  /* 0x00000001ff037807 */ /* 0x000fe20001000000 */
[----:B------:R-:W-:Y:S07]  /*0190*/  @P0 EXIT ;  /* 0x000000000000094d */ /* 0x000fee0003800000 */
[----:B------:R-:W-:Y:S01]  /*01a0*/  STG.E.U8 desc[UR4][R8.64], R3 ;  /* 0x0000000308007986 */ /* 0x000fe2000c101104 */
[----:B------:R-:W-:Y:S05]  /*01b0*/  EXIT ;  /* 0x000000000000794d */ /* 0x000fea0003800000 */
.L_x_0:
[----:B------:R-:W-:-:S00]  /*01c0*/  BRA `(.L_x_0) ;  /* 0xfffffffc00fc7947 */ /* 0x000fc0000383ffff */
[----:B------:R-:W-:-:S00]  /*01d0*/  NOP ;  /* 0x0000000000007918 */ /* 0x000fc00000000000 */
        /* <DEDUP_REMOVED lines=10> */
.L_x_1:


//--------------------- .nv.constant0.triton_poi_fused_add_relu_sub_threshold_backward_0 --------------------------
	.section	.nv.constant0.triton_poi_fused_add_relu_sub_threshold_backward_0,"a",@progbits
	.sectionflags	@""
	.align	4
.nv.constant0.triton_poi_fused_add_relu_sub_threshold_backward_0:
	.zero		564
